//
// Generated by NVIDIA NVVM Compiler
//
// Compiler Build ID: CL-36424714
// Cuda compilation tools, release 13.0, V13.0.88
// Based on NVVM 20.0.0
//

.version 9.0
.target sm_100
.address_size 64

	// .globl	_Z7vecMultPiS_S_i

.visible .entry _Z7vecMultPiS_S_i(
	.param .u64 .ptr .align 1 _Z7vecMultPiS_S_i_param_0,
	.param .u64 .ptr .align 1 _Z7vecMultPiS_S_i_param_1,
	.param .u64 .ptr .align 1 _Z7vecMultPiS_S_i_param_2,
	.param .u32 _Z7vecMultPiS_S_i_param_3
)
{
	.reg .pred 	%p<2>;
	.reg .b32 	%r<9>;
	.reg .b64 	%rd<11>;

	ld.param.u64 	%rd1, [_Z7vecMultPiS_S_i_param_0];
	ld.param.u64 	%rd2, [_Z7vecMultPiS_S_i_param_1];
	ld.param.u64 	%rd3, [_Z7vecMultPiS_S_i_param_2];
	ld.param.u32 	%r2, [_Z7vecMultPiS_S_i_param_3];
	mov.u32 	%r3, %ctaid.x;
	mov.u32 	%r4, %ntid.x;
	mov.u32 	%r5, %tid.x;
	mad.lo.s32 	%r1, %r3, %r4, %r5;
	setp.ge.s32 	%p1, %r1, %r2;
	@%p1 bra 	$L__BB0_2;
	cvta.to.global.u64 	%rd4, %rd1;
	cvta.to.global.u64 	%rd5, %rd2;
	cvta.to.global.u64 	%rd6, %rd3;
	mul.wide.s32 	%rd7, %r1, 4;
	add.s64 	%rd8, %rd4, %rd7;
	ld.global.u32 	%r6, [%rd8];
	add.s64 	%rd9, %rd5, %rd7;
	ld.global.u32 	%r7, [%rd9];
	mul.lo.s32 	%r8, %r7, %r6;
	add.s64 	%rd10, %rd6, %rd7;
	st.global.u32 	[%rd10], %r8;
$L__BB0_2:
	ret;

}


// ===== COMPILED SASS (sm_100) =====

	.target	sm_100

	.elftype	@"ET_EXEC"


//--------------------- .note.nv.tkinfo           --------------------------
	.section	.note.nv.tkinfo,"",@"SHT_NOTE"
	.sectionflags	@"SHF_NOTE_NV_TKINFO"
	.tkinfo
        /*0018*/ 	.word	0x00000002
        /*0030*/ 	.string	""
        /*0030*/ 	.string	"ptxas"
        /*0030*/ 	.string	"Cuda compilation tools, release 13.0, V13.0.88"
        /*0030*/ 	.string	"Build cuda_13.0.r13.0/compiler.36424714_0"
        /*0030*/ 	.string	"-arch sm_100 -m 64 "



//--------------------- .note.nv.cuinfo           --------------------------
	.section	.note.nv.cuinfo,"",@"SHT_NOTE"
	.sectionflags	@"SHF_NOTE_NV_CUINFO"
        /*0018*/ 	.short	0x0002
        /*001a*/ 	.short	0x0064
        /*001c*/ 	.short	0x0082
	.zero		2


//--------------------- .nv.info                  --------------------------
	.section	.nv.info,"",@"SHT_CUDA_INFO"
	.align	4


	//----- nvinfo : EIATTR_REGCOUNT
	.align		4
        /*0000*/ 	.byte	0x04, 0x2f
        /*0002*/ 	.short	(.L_1 - .L_0)
	.align		4
.L_0:
        /*0004*/ 	.word	index@(_Z7vecMultPiS_S_i)
        /*0008*/ 	.word	0x0000000c


	//----- nvinfo : EIATTR_FRAME_SIZE
	.align		4
.L_1:
        /*000c*/ 	.byte	0x04, 0x11
        /*000e*/ 	.short	(.L_3 - .L_2)
	.align		4
.L_2:
        /*0010*/ 	.word	index@(_Z7vecMultPiS_S_i)
        /*0014*/ 	.word	0x00000000


	//----- nvinfo : EIATTR_MIN_STACK_SIZE
	.align		4
.L_3:
        /*0018*/ 	.byte	0x04, 0x12
        /*001a*/ 	.short	(.L_5 - .L_4)
	.align		4
.L_4:
        /*001c*/ 	.word	index@(_Z7vecMultPiS_S_i)
        /*0020*/ 	.word	0x00000000
.L_5:


//--------------------- .nv.compat                --------------------------
	.section	.nv.compat,"",@"SHT_CUDA_COMPAT_INFO"
	.align	4
        /*0000*/ 	.byte	0x02, 0x09, 0x00, 0x00, 0x02, 0x02, 0x01, 0x00, 0x02, 0x05, 0x05, 0x00, 0x03, 0x07, 0x01, 0x01
        /*0010*/ 	.byte	0x02, 0x03, 0x00, 0x00, 0x02, 0x06, 0x01, 0x00, 0x04, 0x0b, 0x08, 0x00, 0x09, 0x00, 0x00, 0x00
        /*0020*/ 	.byte	0x00, 0x00, 0x00, 0x00


//--------------------- .nv.info._Z7vecMultPiS_S_i --------------------------
	.section	.nv.info._Z7vecMultPiS_S_i,"",@"SHT_CUDA_INFO"
	.sectionflags	@""
	.align	4


	//----- nvinfo : EIATTR_CUDA_API_VERSION
	.align		4
        /*0000*/ 	.byte	0x04, 0x37
        /*0002*/ 	.short	(.L_7 - .L_6)
.L_6:
        /*0004*/ 	.word	0x00000082


	//----- nvinfo : EIATTR_KPARAM_INFO
	.align		4
.L_7:
        /*0008*/ 	.byte	0x04, 0x17
        /*000a*/ 	.short	(.L_9 - .L_8)
.L_8:
        /*000c*/ 	.word	0x00000000
        /*0010*/ 	.short	0x0003
        /*0012*/ 	.short	0x0018
        /*0014*/ 	.byte	0x00, 0xf0, 0x11, 0x00


	//----- nvinfo : EIATTR_KPARAM_INFO
	.align		4
.L_9:
        /*0018*/ 	.byte	0x04, 0x17
        /*001a*/ 	.short	(.L_11 - .L_10)
.L_10:
        /*001c*/ 	.word	0x00000000
        /*0020*/ 	.short	0x0002
        /*0022*/ 	.short	0x0010
        /*0024*/ 	.byte	0x00, 0xf5, 0x21, 0x00


	//----- nvinfo : EIATTR_KPARAM_INFO
	.align		4
.L_11:
        /*0028*/ 	.byte	0x04, 0x17
        /*002a*/ 	.short	(.L_13 - .L_12)
.L_12:
        /*002c*/ 	.word	0x00000000
        /*0030*/ 	.short	0x0001
        /*0032*/ 	.short	0x0008
        /*0034*/ 	.byte	0x00, 0xf5, 0x21, 0x00


	//----- nvinfo : EIATTR_KPARAM_INFO
	.align		4
.L_13:
        /*0038*/ 	.byte	0x04, 0x17
        /*003a*/ 	.short	(.L_15 - .L_14)
.L_14:
        /*003c*/ 	.word	0x00000000
        /*0040*/ 	.short	0x0000
        /*0042*/ 	.short	0x0000
        /*0044*/ 	.byte	0x00, 0xf5, 0x21, 0x00


	//----- nvinfo : EIATTR_SPARSE_MMA_MASK
	.align		4
.L_15:
        /*0048*/ 	.byte	0x03, 0x50
        /*004a*/ 	.short	0x0000


	//----- nvinfo : EIATTR_MAXREG_COUNT
	.align		4
        /*004c*/ 	.byte	0x03, 0x1b
        /*004e*/ 	.short	0x00ff


	//----- nvinfo : EIATTR_MERCURY_ISA_VERSION
	.align		4
        /*0050*/ 	.byte	0x03, 0x5f
        /*0052*/ 	.short	0x0101


	//----- nvinfo : EIATTR_VRC_CTA_INIT_COUNT
	.align		4
        /*0054*/ 	.byte	0x02, 0x4a
	.zero		1
	.zero		1


	//----- nvinfo : EIATTR_EXIT_INSTR_OFFSETS
	.align		4
        /*0058*/ 	.byte	0x04, 0x1c
        /*005a*/ 	.short	(.L_17 - .L_16)


	//   ....[0]....
.L_16:
        /*005c*/ 	.word	0x00000070


	//   ....[1]....
        /*0060*/ 	.word	0x00000130


	//----- nvinfo : EIATTR_CBANK_PARAM_SIZE
	.align		4
.L_17:
        /*0064*/ 	.byte	0x03, 0x19
        /*0066*/ 	.short	0x001c


	//----- nvinfo : EIATTR_PARAM_CBANK
	.align		4
        /*0068*/ 	.byte	0x04, 0x0a
        /*006a*/ 	.short	(.L_19 - .L_18)
	.align		4
.L_18:
        /*006c*/ 	.word	index@(.nv.constant0._Z7vecMultPiS_S_i)
        /*0070*/ 	.short	0x0380
        /*0072*/ 	.short	0x001c


	//----- nvinfo : EIATTR_SW_WAR
	.align		4
.L_19:
        /*0074*/ 	.byte	0x04, 0x36
        /*0076*/ 	.short	(.L_21 - .L_20)
.L_20:
        /*0078*/ 	.word	0x00000008
.L_21:


//--------------------- .nv.callgraph             --------------------------
	.section	.nv.callgraph,"",@"SHT_CUDA_CALLGRAPH"
	.align	4
	.sectionentsize	8
	.align		4
        /*0000*/ 	.word	0x00000000
	.align		4
        /*0004*/ 	.word	0xffffffff
	.align		4
        /*0008*/ 	.word	0x00000000
	.align		4
        /*000c*/ 	.word	0xfffffffe
	.align		4
        /*0010*/ 	.word	0x00000000
	.align		4
        /*0014*/ 	.word	0xfffffffd
	.align		4
        /*0018*/ 	.word	0x00000000
	.align		4
        /*001c*/ 	.word	0xfffffffc


//--------------------- .text._Z7vecMultPiS_S_i   --------------------------
	.section	.text._Z7vecMultPiS_S_i,"ax",@progbits
	.align	128
        .global         _Z7vecMultPiS_S_i
        .type           _Z7vecMultPiS_S_i,@function
        .size           _Z7vecMultPiS_S_i,(.L_x_1 - _Z7vecMultPiS_S_i)
        .other          _Z7vecMultPiS_S_i,@"STO_CUDA_ENTRY STV_DEFAULT"
_Z7vecMultPiS_S_i:
.text._Z7vecMultPiS_S_i:
[----:B------:R-:W-:Y:S01]  /*0000*/  LDC R1, c[0x0][0x37c] ;  /* 0x0000df00ff017b82 */ /* 0x000fe20000000800 */
[----:B------:R-:W0:Y:S07]  /*0010*/  S2R R0, SR_TID.X ;  /* 0x0000000000007919 */ /* 0x000e2e0000002100 */
[----:B------:R-:W0:Y:S01]  /*0020*/  S2UR UR4, SR_CTAID.X ;  /* 0x00000000000479c3 */ /* 0x000e220000002500 */
[----:B------:R-:W1:Y:S07]  /*0030*/  LDCU UR5, c[0x0][0x398] ;  /* 0x00007300ff0577ac */ /* 0x000e6e0008000800 */
[----:B------:R-:W0:Y:S02]  /*0040*/  LDC R9, c[0x0][0x360] ;  /* 0x0000d800ff097b82 */ /* 0x000e240000000800 */
[----:B0-----:R-:W-:-:S05]  /*0050*/  IMAD R9, R9, UR4, R0 ;  /* 0x0000000409097c24 */ /* 0x001fca000f8e0200 */
[----:B-1----:R-:W-:-:S13]  /*0060*/  ISETP.GE.AND P0, PT, R9, UR5, PT ;  /* 0x0000000509007c0c */ /* 0x002fda000bf06270 */
[----:B------:R-:W-:Y:S05]  /*0070*/  @P0 EXIT ;  /* 0x000000000000094d */ /* 0x000fea0003800000 */
[----:B------:R-:W0:Y:S01]  /*0080*/  LDC.64 R2, c[0x0][0x380] ;  /* 0x0000e000ff027b82 */ /* 0x000e220000000a00 */
[----:B------:R-:W1:Y:S07]  /*0090*/  LDCU.64 UR4, c[0x0][0x358] ;  /* 0x00006b00ff0477ac */ /* 0x000e6e0008000a00 */
[----:B------:R-:W2:Y:S08]  /*00a0*/  LDC.64 R4, c[0x0][0x388] ;  /* 0x0000e200ff047b82 */ /* 0x000eb00000000a00 */
[----:B------:R-:W3:Y:S01]  /*00b0*/  LDC.64 R6, c[0x0][0x390] ;  /* 0x0000e400ff067b82 */ /* 0x000ee20000000a00 */
[----:B0-----:R-:W-:-:S06]  /*00c0*/  IMAD.WIDE R2, R9, 0x4, R2 ;  /* 0x0000000409027825 */ /* 0x001fcc00078e0202 */
[----:B-1----:R-:W4:Y:S01]  /*00d0*/  LDG.E R2, desc[UR4][R2.64] ;  /* 0x0000000402027981 */ /* 0x002f22000c1e1900 */
[----:B--2---:R-:W-:-:S06]  /*00e0*/  IMAD.WIDE R4, R9, 0x4, R4 ;  /* 0x0000000409047825 */ /* 0x004fcc00078e0204 */
[----:B------:R-:W4:Y:S01]  /*00f0*/  LDG.E R5, desc[UR4][R4.64] ;  /* 0x0000000404057981 */ /* 0x000f22000c1e1900 */
[----:B---3--:R-:W-:-:S04]  /*0100*/  IMAD.WIDE R6, R9, 0x4, R6 ;  /* 0x0000000409067825 */ /* 0x008fc800078e0206 */
[----:B----4-:R-:W-:-:S05]  /*0110*/  IMAD R9, R2, R5, RZ ;  /* 0x0000000502097224 */ /* 0x010fca00078e02ff */
[----:B------:R-:W-:Y:S01]  /*0120*/  STG.E desc[UR4][R6.64], R9 ;  /* 0x0000000906007986 */ /* 0x000fe2000c101904 */
[----:B------:R-:W-:Y:S05]  /*0130*/  EXIT ;  /* 0x000000000000794d */ /* 0x000fea0003800000 */
.L_x_0:
[----:B------:R-:W-:-:S00]  /*0140*/  BRA `(.L_x_0) ;  /* 0xfffffffc00fc7947 */ /* 0x000fc0000383ffff */
[----:B------:R-:W-:-:S00]  /*0150*/  NOP ;  /* 0x0000000000007918 */ /* 0x000fc00000000000 */
        /* <DEDUP_REMOVED lines=10> */
.L_x_1:


//--------------------- .nv.shared.reserved.0     --------------------------
	.section	.nv.shared.reserved.0,"aw",@nobits
	.weak		__nv_reservedSMEM_offset_0_alias
	.size		__nv_reservedSMEM_offset_0_alias, 0, 64
	.other		__nv_reservedSMEM_offset_0_alias,@"STO_CUDA_RESERVED_SHARED STV_DEFAULT"
__nv_reservedSMEM_offset_0_alias:
	.zero		0
	.zero		64


//--------------------- .nv.constant0._Z7vecMultPiS_S_i --------------------------
	.section	.nv.constant0._Z7vecMultPiS_S_i,"a",@progbits
	.sectionflags	@""
	.align	4
.nv.constant0._Z7vecMultPiS_S_i:
	.zero		924


//--------------------- SYMBOLS --------------------------

	.type		.nv.reservedSmem.offset0,@object
	.size		.nv.reservedSmem.offset0,0x4
